	.headerflags	@"EF_CUDA_TEXMODE_UNIFIED EF_CUDA_64BIT_ADDRESS EF_CUDA_ACCELERATORS EF_CUDA_SM90 EF_CUDA_VIRTUAL_SM(EF_CUDA_SM90)"
	.elftype	@"ET_EXEC"


//--------------------- .nv.info                  --------------------------
	.section	.nv.info,"",@"SHT_CUDA_INFO"
	.align	4


	//----- nvinfo : EIATTR_REGCOUNT
	.align		4
        /*0000*/ 	.byte	0x04, 0x2f
        /*0002*/ 	.short	(.L_1 - .L_0)
	.align		4
.L_0:
        /*0004*/ 	.word	index@(triton_poi_fused_convolution_2)
        /*0008*/ 	.word	0x00000020


	//----- nvinfo : EIATTR_MIN_STACK_SIZE
	.align		4
.L_1:
        /*000c*/ 	.byte	0x04, 0x12
        /*000e*/ 	.short	(.L_3 - .L_2)
	.align		4
.L_2:
        /*0010*/ 	.word	index@(triton_poi_fused_convolution_2)
        /*0014*/ 	.word	0x00000000


	//----- nvinfo : EIATTR_FRAME_SIZE
	.align		4
.L_3:
        /*0018*/ 	.byte	0x04, 0x11
        /*001a*/ 	.short	(.L_5 - .L_4)
	.align		4
.L_4:
        /*001c*/ 	.word	index@(triton_poi_fused_convolution_2)
        /*0020*/ 	.word	0x00000000


	//----- nvinfo : EIATTR_MIN_STACK_SIZE
	.align		4
.L_5:
        /*0024*/ 	.byte	0x04, 0x12
        /*0026*/ 	.short	(.L_7 - .L_6)
	.align		4
.L_6:
        /*0028*/ 	.word	index@(triton_poi_fused_convolution_2)
        /*002c*/ 	.word	0x00000000
.L_7:


//--------------------- .nv.info.triton_poi_fused_convolution_2 --------------------------
	.section	.nv.info.triton_poi_fused_convolution_2,"",@"SHT_CUDA_INFO"
	.sectionflags	@""
	.align	4


	//----- nvinfo : EIATTR_CUDA_API_VERSION
	.align		4
        /*0000*/ 	.byte	0x04, 0x37
        /*0002*/ 	.short	(.L_9 - .L_8)
.L_8:
        /*0004*/ 	.word	0x0000007c


	//----- nvinfo : EIATTR_KPARAM_INFO
	.align		4
.L_9:
        /*0008*/ 	.byte	0x04, 0x17
        /*000a*/ 	.short	(.L_11 - .L_10)
.L_10:
        /*000c*/ 	.word	0x00000000
        /*0010*/ 	.short	0x0004
        /*0012*/ 	.short	0x001c
        /*0014*/ 	.byte	0x00, 0xf0, 0x11, 0x00


	//----- nvinfo : EIATTR_KPARAM_INFO
	.align		4
.L_11:
        /*0018*/ 	.byte	0x04, 0x17
        /*001a*/ 	.short	(.L_13 - .L_12)
.L_12:
        /*001c*/ 	.word	0x00000000
        /*0020*/ 	.short	0x0003
        /*0022*/ 	.short	0x0018
        /*0024*/ 	.byte	0x00, 0xf0, 0x11, 0x00


	//----- nvinfo : EIATTR_KPARAM_INFO
	.align		4
.L_13:
        /*0028*/ 	.byte	0x04, 0x17
        /*002a*/ 	.short	(.L_15 - .L_14)
.L_14:
        /*002c*/ 	.word	0x00000000
        /*0030*/ 	.short	0x0002
        /*0032*/ 	.short	0x0010
        /*0034*/ 	.byte	0x00, 0xf4, 0x21, 0x00


	//----- nvinfo : EIATTR_KPARAM_INFO
	.align		4
.L_15:
        /*0038*/ 	.byte	0x04, 0x17
        /*003a*/ 	.short	(.L_17 - .L_16)
.L_16:
        /*003c*/ 	.word	0x00000000
        /*0040*/ 	.short	0x0001
        /*0042*/ 	.short	0x0008
        /*0044*/ 	.byte	0x00, 0xf4, 0x21, 0x00


	//----- nvinfo : EIATTR_KPARAM_INFO
	.align		4
.L_17:
        /*0048*/ 	.byte	0x04, 0x17
        /*004a*/ 	.short	(.L_19 - .L_18)
.L_18:
        /*004c*/ 	.word	0x00000000
        /*0050*/ 	.short	0x0000
        /*0052*/ 	.short	0x0000
        /*0054*/ 	.byte	0x00, 0xf4, 0x21, 0x00


	//----- nvinfo : EIATTR_SPARSE_MMA_MASK
	.align		4
.L_19:
        /*0058*/ 	.byte	0x03, 0x50
        /*005a*/ 	.short	0x0000


	//----- nvinfo : EIATTR_MAXREG_COUNT
	.align		4
        /*005c*/ 	.byte	0x03, 0x1b
        /*005e*/ 	.short	0x00ff


	//----- nvinfo : EIATTR_EXIT_INSTR_OFFSETS
	.align		4
        /*0060*/ 	.byte	0x04, 0x1c
        /*0062*/ 	.short	(.L_21 - .L_20)


	//   ....[0]....
.L_20:
        /*0064*/ 	.word	0x00000a40


	//----- nvinfo : EIATTR_REQNTID
	.align		4
.L_21:
        /*0068*/ 	.byte	0x04, 0x10
        /*006a*/ 	.short	(.L_23 - .L_22)
.L_22:
        /*006c*/ 	.word	0x00000100
        /*0070*/ 	.word	0x00000001
        /*0074*/ 	.word	0x00000001


	//----- nvinfo : EIATTR_CBANK_PARAM_SIZE
	.align		4
.L_23:
        /*0078*/ 	.byte	0x03, 0x19
        /*007a*/ 	.short	0x0020


	//----- nvinfo : EIATTR_PARAM_CBANK
	.align		4
        /*007c*/ 	.byte	0x04, 0x0a
        /*007e*/ 	.short	(.L_25 - .L_24)
	.align		4
.L_24:
        /*0080*/ 	.word	index@(.nv.constant0.triton_poi_fused_convolution_2)
        /*0084*/ 	.short	0x0210
        /*0086*/ 	.short	0x0020


	//----- nvinfo : EIATTR_SW_WAR
	.align		4
.L_25:
        /*0088*/ 	.byte	0x04, 0x36
        /*008a*/ 	.short	(.L_27 - .L_26)
.L_26:
        /*008c*/ 	.word	0x00000008
.L_27:


//--------------------- .nv.callgraph             --------------------------
	.section	.nv.callgraph,"",@"SHT_CUDA_CALLGRAPH"
	.align	4
	.sectionentsize	8
	.align		4
        /*0000*/ 	.word	0x00000000
	.align		4
        /*0004*/ 	.word	0xffffffff
	.align		4
        /*0008*/ 	.word	0x00000000
	.align		4
        /*000c*/ 	.word	0xfffffffe
	.align		4
        /*0010*/ 	.word	0x00000000
	.align		4
        /*0014*/ 	.word	0xfffffffd
	.align		4
        /*0018*/ 	.word	0x00000000
	.align		4
        /*001c*/ 	.word	0xfffffffc


//--------------------- .text.triton_poi_fused_convolution_2 --------------------------
	.section	.text.triton_poi_fused_convolution_2,"ax",@progbits
	.sectionflags	@"SHF_BARRIERS=1"
	.align	128
        .global         triton_poi_fused_convolution_2
        .type           triton_poi_fused_convolution_2,@function
        .size           triton_poi_fused_convolution_2,(.L_x_1 - triton_poi_fused_convolution_2)
        .other          triton_poi_fused_convolution_2,@"STO_CUDA_ENTRY STV_DEFAULT"
triton_poi_fused_convolution_2:
.text.triton_poi_fused_convolution_2:
[----:B------:R-:W-:Y:S01]  /*0000*/  LDC R1, c[0x0][0x28] ;  /* 0x00000a00ff017b82 */ /* 0x000fe20000000800 */
[----:B------:R-:W1:Y:S07]  /*0010*/  S2R R3, SR_TID.X ;  /* 0x0000000000037919 */ /* 0x000e6e0000002100 */
[----:B------:R-:W2:Y:S01]  /*0020*/  LDC.64 R12, c[0x0][0x210] ;  /* 0x00008400ff0c7b82 */ /* 0x000ea20000000a00 */
[----:B------:R-:W-:Y:S01]  /*0030*/  ULDC.64 UR6, c[0x0][0x208] ;  /* 0x0000820000067ab9 */ /* 0x000fe20000000a00 */
[----:B------:R-:W3:Y:S01]  /*0040*/  S2R R0, SR_CTAID.Y ;  /* 0x0000000000007919 */ /* 0x000ee20000002600 */
[----:B------:R-:W4:Y:S01]  /*0050*/  S2R R2, SR_CTAID.X ;  /* 0x0000000000027919 */ /* 0x000f220000002500 */
[----:B-1----:R-:W-:Y:S01]  /*0060*/  IMAD.SHL.U32 R21, R3, 0x4, RZ ;  /* 0x0000000403157824 */ /* 0x002fe200078e00ff */
[----:B------:R-:W-:-:S02]  /*0070*/  SHF.R.U32.HI R23, RZ, 0x6, R3 ;  /* 0x00000006ff177819 */ /* 0x000fc40000011603 */
[--C-:B---3--:R-:W-:Y:S02]  /*0080*/  SHF.R.S32.HI R20, RZ, 0x17, R0.reuse ;  /* 0x00000017ff147819 */ /* 0x108fe40000011400 */
[----:B------:R-:W-:Y:S02]  /*0090*/  LOP3.LUT R5, R21, 0xfc, RZ, 0xc0, !PT ;  /* 0x000000fc15057812 */ /* 0x000fe400078ec0ff */
[----:B------:R-:W-:Y:S01]  /*00a0*/  SGXT R20, R20, 0x1 ;  /* 0x000000011414781a */ /* 0x000fe20000000200 */
[----:B----4-:R-:W-:Y:S01]  /*00b0*/  IMAD.SHL.U32 R2, R2, 0x10, RZ ;  /* 0x0000001002027824 */ /* 0x010fe200078e00ff */
[----:B------:R-:W-:Y:S02]  /*00c0*/  PRMT R5, R5, 0x6540, R0 ;  /* 0x0000654005057816 */ /* 0x000fe40000000000 */
[----:B------:R-:W-:Y:S02]  /*00d0*/  SGXT.U32 R23, R23, 0x2 ;  /* 0x000000021717781a */ /* 0x000fe40000000000 */
[----:B------:R-:W-:-:S04]  /*00e0*/  LEA.HI R4, R20, R5, RZ, 0x8 ;  /* 0x0000000514047211 */ /* 0x000fc800078f40ff */
[C---:B------:R-:W-:Y:S01]  /*00f0*/  LOP3.LUT R6, R4.reuse, 0xffffff00, RZ, 0xc0, !PT ;  /* 0xffffff0004067812 */ /* 0x040fe200078ec0ff */
[----:B------:R-:W-:Y:S01]  /*0100*/  IMAD.SHL.U32 R7, R4, 0x1000, RZ ;  /* 0x0000100004077824 */ /* 0x000fe200078e00ff */
[----:B------:R-:W-:-:S04]  /*0110*/  LOP3.LUT R4, R2, R23, RZ, 0xfc, !PT ;  /* 0x0000001702047212 */ /* 0x000fc800078efcff */
[----:B------:R-:W-:-:S04]  /*0120*/  LOP3.LUT R7, R7, 0xfff00000, RZ, 0xc0, !PT ;  /* 0xfff0000007077812 */ /* 0x000fc800078ec0ff */
[----:B------:R-:W-:-:S05]  /*0130*/  IADD3 R7, R7, R5, -R6 ;  /* 0x0000000507077210 */ /* 0x000fca0007ffe806 */
[----:B------:R-:W-:-:S04]  /*0140*/  IMAD R11, R4, 0x100, R7 ;  /* 0x00000100040b7824 */ /* 0x000fc800078e0207 */
[----:B--2---:R-:W-:-:S04]  /*0150*/  IMAD.WIDE R4, R11, 0x4, R12 ;  /* 0x000000040b047825 */ /* 0x004fc800078e020c */
[C---:B------:R-:W-:Y:S02]  /*0160*/  VIADD R9, R11.reuse, 0x400 ;  /* 0x000004000b097836 */ /* 0x040fe40000000000 */
[----:B------:R-:W-:Y:S01]  /*0170*/  VIADD R15, R11, 0x800 ;  /* 0x000008000b0f7836 */ /* 0x000fe20000000000 */
[----:B------:R-:W2:Y:S01]  /*0180*/  LDG.E.EL.128 R4, desc[UR6][R4.64] ;  /* 0x0000000604047981 */ /* 0x000ea2000c2e1d00 */
[----:B------:R-:W-:-:S04]  /*0190*/  IMAD.WIDE R8, R9, 0x4, R12 ;  /* 0x0000000409087825 */ /* 0x000fc800078e020c */
[----:B------:R-:W-:Y:S02]  /*01a0*/  VIADD R17, R11, 0xc00 ;  /* 0x00000c000b117836 */ /* 0x000fe40000000000 */
[--C-:B------:R-:W-:Y:S01]  /*01b0*/  IMAD.WIDE R14, R15, 0x4, R12.reuse ;  /* 0x000000040f0e7825 */ /* 0x100fe200078e020c */
[----:B------:R-:W3:Y:S03]  /*01c0*/  LDG.E.EL.128 R8, desc[UR6][R8.64] ;  /* 0x0000000608087981 */ /* 0x000ee6000c2e1d00 */
[----:B------:R-:W-:Y:S02]  /*01d0*/  IMAD.WIDE R16, R17, 0x4, R12 ;  /* 0x0000000411107825 */ /* 0x000fe400078e020c */
[----:B------:R-:W4:Y:S04]  /*01e0*/  LDG.E.EL.128 R12, desc[UR6][R14.64] ;  /* 0x000000060e0c7981 */ /* 0x000f28000c2e1d00 */
[----:B------:R-:W5:Y:S01]  /*01f0*/  LDG.E.EL.128 R16, desc[UR6][R16.64] ;  /* 0x0000000610107981 */ /* 0x000f62000c2e1d00 */
[----:B------:R-:W1:Y:S01]  /*0200*/  S2UR UR5, SR_CgaCtaId ;  /* 0x00000000000579c3 */ /* 0x000e620000008800 */
[C---:B------:R-:W-:Y:S01]  /*0210*/  PRMT R25, R3.reuse, 0x6540, R0 ;  /* 0x0000654003197816 */ /* 0x040fe20000000000 */
[----:B------:R-:W-:Y:S01]  /*0220*/  IMAD.SHL.U32 R22, R3, 0x40, RZ ;  /* 0x0000004003167824 */ /* 0x000fe200078e00ff */
[----:B------:R-:W-:-:S02]  /*0230*/  UMOV UR4, 0x400 ;  /* 0x0000040000047882 */ /* 0x000fc40000000000 */
[----:B------:R-:W-:Y:S02]  /*0240*/  LEA.HI R20, R20, R25, RZ, 0x8 ;  /* 0x0000001914147211 */ /* 0x000fe400078f40ff */
[----:B------:R-:W-:Y:S02]  /*0250*/  LOP3.LUT R22, R22, 0xfc0, RZ, 0xc0, !PT ;  /* 0x00000fc016167812 */ /* 0x000fe400078ec0ff */
[----:B------:R-:W-:Y:S02]  /*0260*/  LOP3.LUT R20, R20, 0xffffff00, RZ, 0xc0, !PT ;  /* 0xffffff0014147812 */ /* 0x000fe400078ec0ff */
[C---:B------:R-:W-:Y:S02]  /*0270*/  LOP3.LUT R24, R22.reuse, 0x10, RZ, 0xfc, !PT ;  /* 0x0000001016187812 */ /* 0x040fe400078efcff */
[C---:B------:R-:W-:Y:S01]  /*0280*/  LOP3.LUT R23, R22.reuse, R23, RZ, 0xfc, !PT ;  /* 0x0000001716177212 */ /* 0x040fe200078efcff */
[----:B------:R-:W-:Y:S01]  /*0290*/  IMAD.IADD R25, R25, 0x1, -R20 ;  /* 0x0000000119197824 */ /* 0x000fe200078e0a14 */
[----:B------:R-:W-:Y:S01]  /*02a0*/  LOP3.LUT R26, R22, 0x20, RZ, 0xfc, !PT ;  /* 0x00000020161a7812 */ /* 0x000fe200078efcff */
[----:B-1----:R-:W-:-:S06]  /*02b0*/  UPRMT UR4, UR5, 0x654, UR4 ;  /* 0x0000065405047896 */ /* 0x002fcc0008000004 */
[C---:B------:R-:W-:Y:S02]  /*02c0*/  LEA.HI R20, R22.reuse, UR4, RZ, 0x1e ;  /* 0x0000000416147c11 */ /* 0x040fe4000f8ff0ff */
[----:B------:R-:W-:Y:S02]  /*02d0*/  LOP3.LUT R22, R22, 0x30, RZ, 0xfc, !PT ;  /* 0x0000003016167812 */ /* 0x000fe400078efcff */
[----:B------:R-:W-:Y:S01]  /*02e0*/  LEA.HI R24, R24, UR4, RZ, 0x1e ;  /* 0x0000000418187c11 */ /* 0x000fe2000f8ff0ff */
[C---:B------:R-:W-:Y:S01]  /*02f0*/  IMAD R27, R23.reuse, 0x4, R20 ;  /* 0x00000004171b7824 */ /* 0x040fe200078e0214 */
[----:B------:R-:W-:Y:S02]  /*0300*/  LEA.HI R26, R26, UR4, RZ, 0x1e ;  /* 0x000000041a1a7c11 */ /* 0x000fe4000f8ff0ff */
[----:B------:R-:W-:Y:S01]  /*0310*/  LEA.HI R22, R22, UR4, RZ, 0x1e ;  /* 0x0000000416167c11 */ /* 0x000fe2000f8ff0ff */
[C---:B------:R-:W-:Y:S02]  /*0320*/  IMAD R20, R23.reuse, 0x4, R24 ;  /* 0x0000000417147824 */ /* 0x040fe400078e0218 */
[----:B------:R-:W-:-:S02]  /*0330*/  IMAD R29, R23, 0x4, R26 ;  /* 0x00000004171d7824 */ /* 0x000fc400078e021a */
[----:B------:R-:W-:Y:S02]  /*0340*/  IMAD R24, R23, 0x4, R22 ;  /* 0x0000000417187824 */ /* 0x000fe400078e0216 */
[----:B------:R-:W1:Y:S02]  /*0350*/  LDC.64 R22, c[0x0][0x218] ;  /* 0x00008600ff167b82 */ /* 0x000e640000000a00 */
[----:B-1----:R-:W-:Y:S01]  /*0360*/  IMAD.WIDE R22, R25, 0x4, R22 ;  /* 0x0000000419167825 */ /* 0x002fe200078e0216 */
[----:B--2---:R1:W-:Y:S04]  /*0370*/  STS [R27], R4 ;  /* 0x000000041b007388 */ /* 0x0043e80000000800 */
[----:B------:R-:W-:Y:S04]  /*0380*/  STS [R20+0x40], R5 ;  /* 0x0000400514007388 */ /* 0x000fe80000000800 */
[----:B------:R-:W-:Y:S04]  /*0390*/  STS [R29+0x80], R6 ;  /* 0x000080061d007388 */ /* 0x000fe80000000800 */
[----:B------:R-:W-:Y:S04]  /*03a0*/  STS [R24+0xc0], R7 ;  /* 0x0000c00718007388 */ /* 0x000fe80000000800 */
[----:B---3--:R-:W-:Y:S04]  /*03b0*/  STS [R27+0x10], R8 ;  /* 0x000010081b007388 */ /* 0x008fe80000000800 */
[----:B------:R-:W-:Y:S04]  /*03c0*/  STS [R20+0x50], R9 ;  /* 0x0000500914007388 */ /* 0x000fe80000000800 */
[----:B------:R-:W-:Y:S04]  /*03d0*/  STS [R29+0x90], R10 ;  /* 0x0000900a1d007388 */ /* 0x000fe80000000800 */
[----:B------:R-:W-:Y:S04]  /*03e0*/  STS [R24+0xd0], R11 ;  /* 0x0000d00b18007388 */ /* 0x000fe80000000800 */
[----:B----4-:R-:W-:Y:S04]  /*03f0*/  STS [R27+0x20], R12 ;  /* 0x0000200c1b007388 */ /* 0x010fe80000000800 */
[----:B------:R-:W-:Y:S04]  /*0400*/  STS [R20+0x60], R13 ;  /* 0x0000600d14007388 */ /* 0x000fe80000000800 */
[----:B------:R-:W-:Y:S04]  /*0410*/  STS [R29+0xa0], R14 ;  /* 0x0000a00e1d007388 */ /* 0x000fe80000000800 */
[----:B------:R-:W-:Y:S04]  /*0420*/  STS [R24+0xe0], R15 ;  /* 0x0000e00f18007388 */ /* 0x000fe80000000800 */
[----:B-----5:R2:W-:Y:S04]  /*0430*/  STS [R27+0x30], R16 ;  /* 0x000030101b007388 */ /* 0x0205e80000000800 */
[----:B------:R-:W-:Y:S04]  /*0440*/  STS [R20+0x70], R17 ;  /* 0x0000701114007388 */ /* 0x000fe80000000800 */
[----:B------:R-:W-:Y:S04]  /*0450*/  STS [R29+0xb0], R18 ;  /* 0x0000b0121d007388 */ /* 0x000fe80000000800 */
[----:B------:R3:W-:Y:S01]  /*0460*/  STS [R24+0xf0], R19 ;  /* 0x0000f01318007388 */ /* 0x0007e20000000800 */
[----:B------:R-:W-:Y:S06]  /*0470*/  BAR.SYNC.DEFER_BLOCKING 0x0 ;  /* 0x0000000000007b1d */ /* 0x000fec0000010000 */
[----:B------:R4:W5:Y:S01]  /*0480*/  LDG.E.EL R22, desc[UR6][R22.64] ;  /* 0x0000000616167981 */ /* 0x000962000c2e1900 */
[----:B-1----:R-:W-:Y:S01]  /*0490*/  LOP3.LUT R4, R21, 0x3fc, RZ, 0xc0, !PT ;  /* 0x000003fc15047812 */ /* 0x002fe200078ec0ff */
[----:B--2---:R-:W-:Y:S01]  /*04a0*/  IMAD.SHL.U32 R16, R0, 0x100, RZ ;  /* 0x0000010000107824 */ /* 0x004fe200078e00ff */
[----:B------:R-:W-:Y:S01]  /*04b0*/  LOP3.LUT R2, R2, 0xc, R21, 0xf8, !PT ;  /* 0x0000000c02027812 */ /* 0x000fe200078ef815 */
[----:B------:R-:W1:Y:S01]  /*04c0*/  S2R R25, SR_TID.X ;  /* 0x0000000000197919 */ /* 0x000e620000002100 */
[----:B------:R-:W-:-:S02]  /*04d0*/  LOP3.LUT R5, R4, 0x400, RZ, 0xfc, !PT ;  /* 0x0000040004057812 */ /* 0x000fc400078efcff */
[C---:B------:R-:W-:Y:S02]  /*04e0*/  LOP3.LUT R7, R4.reuse, 0x800, RZ, 0xfc, !PT ;  /* 0x0000080004077812 */ /* 0x040fe400078efcff */
[----:B------:R-:W-:Y:S02]  /*04f0*/  LOP3.LUT R8, R4, 0xc00, RZ, 0xfc, !PT ;  /* 0x00000c0004087812 */ /* 0x000fe400078efcff */
[----:B------:R-:W-:Y:S02]  /*0500*/  SHF.R.U32.HI R6, RZ, 0x2, R5 ;  /* 0x00000002ff067819 */ /* 0x000fe40000011605 */
[----:B------:R-:W-:Y:S02]  /*0510*/  SHF.R.U32.HI R7, RZ, 0x2, R7 ;  /* 0x00000002ff077819 */ /* 0x000fe40000011607 */
[----:B------:R-:W-:Y:S02]  /*0520*/  SHF.R.U32.HI R9, RZ, 0x2, R8 ;  /* 0x00000002ff097819 */ /* 0x000fe40000011608 */
[----:B------:R-:W-:-:S02]  /*0530*/  LOP3.LUT R5, R3, 0xfc, RZ, 0xc0, !PT ;  /* 0x000000fc03057812 */ /* 0x000fc400078ec0ff */
[----:B------:R-:W-:Y:S02]  /*0540*/  LOP3.LUT R6, R6, 0x1fc, RZ, 0xc0, !PT ;  /* 0x000001fc06067812 */ /* 0x000fe400078ec0ff */
[----:B------:R-:W-:Y:S01]  /*0550*/  LOP3.LUT R8, R7, 0x2fc, RZ, 0xc0, !PT ;  /* 0x000002fc07087812 */ /* 0x000fe200078ec0ff */
[----:B------:R-:W-:Y:S01]  /*0560*/  VIADD R5, R5, UR4 ;  /* 0x0000000405057c36 */ /* 0x000fe20008000000 */
[----:B------:R-:W-:Y:S01]  /*0570*/  LOP3.LUT R10, R9, 0x3fc, RZ, 0xc0, !PT ;  /* 0x000003fc090a7812 */ /* 0x000fe200078ec0ff */
[----:B------:R-:W-:Y:S01]  /*0580*/  VIADD R7, R6, UR4 ;  /* 0x0000000406077c36 */ /* 0x000fe20008000000 */
[----:B------:R-:W-:Y:S01]  /*0590*/  SHF.R.U32.HI R3, RZ, 0x2, R3 ;  /* 0x00000002ff037819 */ /* 0x000fe20000011603 */
[----:B------:R-:W-:Y:S02]  /*05a0*/  VIADD R9, R8, UR4 ;  /* 0x0000000408097c36 */ /* 0x000fe40008000000 */
[----:B------:R-:W-:Y:S02]  /*05b0*/  VIADD R11, R10, UR4 ;  /* 0x000000040a0b7c36 */ /* 0x000fe40008000000 */
[----:B---3--:R-:W-:-:S02]  /*05c0*/  IMAD R19, R4, 0x4, R5 ;  /* 0x0000000404137824 */ /* 0x008fc400078e0205 */
[C---:B------:R-:W-:Y:S02]  /*05d0*/  IMAD R20, R4.reuse, 0x4, R7 ;  /* 0x0000000404147824 */ /* 0x040fe400078e0207 */
[C---:B------:R-:W-:Y:S01]  /*05e0*/  IMAD R24, R4.reuse, 0x4, R9 ;  /* 0x0000000404187824 */ /* 0x040fe200078e0209 */
[----:B------:R-:W-:Y:S01]  /*05f0*/  LDS R12, [R19] ;  /* 0x00000000130c7984 */ /* 0x000fe20000000800 */
[----:B------:R-:W-:Y:S01]  /*0600*/  IMAD R18, R4, 0x4, R11 ;  /* 0x0000000404127824 */ /* 0x000fe200078e020b */
[----:B-1----:R-:W-:Y:S02]  /*0610*/  LOP3.LUT R26, R25, 0xff, RZ, 0xc0, !PT ;  /* 0x000000ff191a7812 */ /* 0x002fe400078ec0ff */
[----:B------:R-:W-:Y:S01]  /*0620*/  LDS R13, [R19+0x4] ;  /* 0x00000400130d7984 */ /* 0x000fe20000000800 */
[----:B------:R-:W-:Y:S02]  /*0630*/  SHF.R.U32.HI R21, RZ, 0x2, R25 ;  /* 0x00000002ff157819 */ /* 0x000fe40000011619 */
[----:B------:R-:W-:Y:S01]  /*0640*/  LEA R26, R26, UR4, 0x3 ;  /* 0x000000041a1a7c11 */ /* 0x000fe2000f8e18ff */
[----:B------:R-:W-:Y:S01]  /*0650*/  LDS R14, [R19+0x8] ;  /* 0x00000800130e7984 */ /* 0x000fe20000000800 */
[----:B------:R-:W-:-:S03]  /*0660*/  SGXT.U32 R25, R3, 0x6 ;  /* 0x000000060319781a */ /* 0x000fc60000000000 */
[----:B------:R-:W-:Y:S01]  /*0670*/  LDS R15, [R19+0xc] ;  /* 0x00000c00130f7984 */ /* 0x000fe20000000800 */
[----:B----4-:R-:W-:Y:S02]  /*0680*/  LOP3.LUT R23, R16, 0x80, R25, 0xfe, !PT ;  /* 0x0000008010177812 */ /* 0x010fe400078efe19 */
[----:B------:R-:W-:Y:S01]  /*0690*/  PRMT R3, R25, 0x6540, R0 ;  /* 0x0000654019037816 */ /* 0x000fe20000000000 */
[----:B------:R-:W-:Y:S02]  /*06a0*/  LDS R8, [R20+0x1000] ;  /* 0x0010000014087984 */ /* 0x000fe40000000800 */
[--C-:B------:R-:W-:Y:S02]  /*06b0*/  IMAD R23, R23, 0x1000, R2.reuse ;  /* 0x0000100017177824 */ /* 0x100fe400078e0202 */
[----:B------:R-:W-:Y:S01]  /*06c0*/  LDS R9, [R20+0x1004] ;  /* 0x0010040014097984 */ /* 0x000fe20000000800 */
[----:B------:R-:W-:-:S03]  /*06d0*/  IMAD R3, R3, 0x1000, R2 ;  /* 0x0000100003037824 */ /* 0x000fc600078e0202 */
[----:B------:R-:W-:Y:S04]  /*06e0*/  LDS R10, [R20+0x1008] ;  /* 0x00100800140a7984 */ /* 0x000fe80000000800 */
[----:B------:R1:W-:Y:S04]  /*06f0*/  LDS R11, [R20+0x100c] ;  /* 0x00100c00140b7984 */ /* 0x0003e80000000800 */
[----:B------:R-:W-:Y:S04]  /*0700*/  LDS R4, [R24+0x2000] ;  /* 0x0020000018047984 */ /* 0x000fe80000000800 */
[----:B------:R-:W-:Y:S01]  /*0710*/  LDS R5, [R24+0x2004] ;  /* 0x0020040018057984 */ /* 0x000fe20000000800 */
[----:B-1----:R-:W-:-:S02]  /*0720*/  SGXT.U32 R20, R21, 0x6 ;  /* 0x000000061514781a */ /* 0x002fc40000000000 */
[----:B------:R-:W-:Y:S01]  /*0730*/  LOP3.LUT R21, R16, 0x40, R25, 0xfe, !PT ;  /* 0x0000004010157812 */ /* 0x000fe200078efe19 */
[----:B------:R-:W-:Y:S01]  /*0740*/  LDS R6, [R24+0x2008] ;  /* 0x0020080018067984 */ /* 0x000fe20000000800 */
[----:B------:R-:W-:Y:S02]  /*0750*/  LOP3.LUT R16, R16, 0xc0, R25, 0xfe, !PT ;  /* 0x000000c010107812 */ /* 0x000fe400078efe19 */
[C---:B------:R-:W-:Y:S01]  /*0760*/  LOP3.LUT R0, R20.reuse, 0x40, RZ, 0xfc, !PT ;  /* 0x0000004014007812 */ /* 0x040fe200078efcff */
[----:B------:R-:W-:Y:S01]  /*0770*/  LDS R7, [R24+0x200c] ;  /* 0x00200c0018077984 */ /* 0x000fe20000000800 */
[--C-:B------:R-:W-:Y:S01]  /*0780*/  IMAD R21, R21, 0x1000, R2.reuse ;  /* 0x0000100015157824 */ /* 0x100fe200078e0202 */
[----:B------:R-:W-:Y:S01]  /*0790*/  LEA R20, R20, UR4, 0x3 ;  /* 0x0000000414147c11 */ /* 0x000fe2000f8e18ff */
[----:B------:R-:W-:Y:S01]  /*07a0*/  IMAD R16, R16, 0x1000, R2 ;  /* 0x0000100010107824 */ /* 0x000fe200078e0202 */
[----:B------:R-:W-:Y:S01]  /*07b0*/  LDS R29, [R18+0x3000] ;  /* 0x00300000121d7984 */ /* 0x000fe20000000800 */
[----:B------:R-:W-:-:S02]  /*07c0*/  LOP3.LUT R2, R25, 0x80, RZ, 0xfc, !PT ;  /* 0x0000008019027812 */ /* 0x000fc400078efcff */
[----:B------:R-:W-:Y:S01]  /*07d0*/  LOP3.LUT R25, R25, 0xc0, RZ, 0xfc, !PT ;  /* 0x000000c019197812 */ /* 0x000fe200078efcff */
[----:B------:R-:W-:Y:S01]  /*07e0*/  LDS R17, [R18+0x3004] ;  /* 0x0030040012117984 */ /* 0x000fe20000000800 */
[----:B------:R-:W-:-:S03]  /*07f0*/  LEA R2, R2, UR4, 0x3 ;  /* 0x0000000402027c11 */ /* 0x000fc6000f8e18ff */
[----:B------:R-:W-:Y:S04]  /*0800*/  LDS R27, [R18+0x3008] ;  /* 0x00300800121b7984 */ /* 0x000fe80000000800 */
[----:B------:R1:W-:Y:S01]  /*0810*/  LDS R19, [R18+0x300c] ;  /* 0x00300c0012137984 */ /* 0x0003e20000000800 */
[----:B------:R-:W-:Y:S01]  /*0820*/  BAR.SYNC.DEFER_BLOCKING 0x0 ;  /* 0x0000000000007b1d */ /* 0x000fe20000010000 */
[----:B-1----:R-:W-:Y:S02]  /*0830*/  LEA R18, R0, UR4, 0x3 ;  /* 0x0000000400127c11 */ /* 0x002fe4000f8e18ff */
[----:B------:R-:W-:-:S05]  /*0840*/  LEA R0, R25, UR4, 0x3 ;  /* 0x0000000419007c11 */ /* 0x000fca000f8e18ff */
[----:B------:R-:W1:Y:S01]  /*0850*/  LDC.64 R24, c[0x0][0x220] ;  /* 0x00008800ff187b82 */ /* 0x000e620000000a00 */
[----:B-----5:R1:W-:Y:S07]  /*0860*/  STS [R26], R22 ;  /* 0x000000161a007388 */ /* 0x0203ee0000000800 */
[----:B------:R-:W-:Y:S01]  /*0870*/  BAR.SYNC.DEFER_BLOCKING 0x0 ;  /* 0x0000000000007b1d */ /* 0x000fe20000010000 */
[----:B-1----:R-:W-:-:S05]  /*0880*/  IMAD.WIDE R22, R23, 0x4, R24 ;  /* 0x0000000417167825 */ /* 0x002fca00078e0218 */
[----:B------:R-:W1:Y:S04]  /*0890*/  LDS R2, [R2] ;  /* 0x0000000002027984 */ /* 0x000e680000000800 */
[----:B------:R-:W2:Y:S04]  /*08a0*/  LDS R20, [R20] ;  /* 0x0000000014147984 */ /* 0x000ea80000000800 */
[----:B------:R-:W3:Y:S04]  /*08b0*/  LDS R18, [R18] ;  /* 0x0000000012127984 */ /* 0x000ee80000000800 */
[----:B------:R-:W4:Y:S01]  /*08c0*/  LDS R0, [R0] ;  /* 0x0000000000007984 */ /* 0x000f220000000800 */
[--C-:B-1----:R-:W-:Y:S01]  /*08d0*/  FADD R4, R4, R2.reuse ;  /* 0x0000000204047221 */ /* 0x102fe20000000000 */
[--C-:B------:R-:W-:Y:S01]  /*08e0*/  FADD R5, R5, R2.reuse ;  /* 0x0000000205057221 */ /* 0x100fe20000000000 */
[--C-:B------:R-:W-:Y:S01]  /*08f0*/  FADD R6, R6, R2.reuse ;  /* 0x0000000206067221 */ /* 0x100fe20000000000 */
[----:B------:R-:W-:Y:S01]  /*0900*/  FADD R7, R7, R2 ;  /* 0x0000000207077221 */ /* 0x000fe20000000000 */
[--C-:B--2---:R-:W-:Y:S01]  /*0910*/  FADD R12, R12, R20.reuse ;  /* 0x000000140c0c7221 */ /* 0x104fe20000000000 */
[--C-:B------:R-:W-:Y:S01]  /*0920*/  FADD R13, R13, R20.reuse ;  /* 0x000000140d0d7221 */ /* 0x100fe20000000000 */
[--C-:B------:R-:W-:Y:S01]  /*0930*/  FADD R14, R14, R20.reuse ;  /* 0x000000140e0e7221 */ /* 0x100fe20000000000 */
[----:B------:R-:W-:Y:S01]  /*0940*/  FADD R15, R15, R20 ;  /* 0x000000140f0f7221 */ /* 0x000fe20000000000 */
[----:B------:R-:W-:-:S04]  /*0950*/  IMAD.WIDE R2, R3, 0x4, R24 ;  /* 0x0000000403027825 */ /* 0x000fc800078e0218 */
[--C-:B---3--:R-:W-:Y:S01]  /*0960*/  FADD R8, R8, R18.reuse ;  /* 0x0000001208087221 */ /* 0x108fe20000000000 */
[--C-:B------:R-:W-:Y:S01]  /*0970*/  FADD R9, R9, R18.reuse ;  /* 0x0000001209097221 */ /* 0x100fe20000000000 */
[--C-:B------:R-:W-:Y:S01]  /*0980*/  FADD R10, R10, R18.reuse ;  /* 0x000000120a0a7221 */ /* 0x100fe20000000000 */
[----:B------:R-:W-:Y:S01]  /*0990*/  FADD R11, R11, R18 ;  /* 0x000000120b0b7221 */ /* 0x000fe20000000000 */
[----:B------:R-:W-:-:S04]  /*09a0*/  IMAD.WIDE R20, R21, 0x4, R24 ;  /* 0x0000000415147825 */ /* 0x000fc800078e0218 */
[--C-:B----4-:R-:W-:Y:S01]  /*09b0*/  FADD R17, R17, R0.reuse ;  /* 0x0000000011117221 */ /* 0x110fe20000000000 */
[--C-:B------:R-:W-:Y:S01]  /*09c0*/  FADD R18, R27, R0.reuse ;  /* 0x000000001b127221 */ /* 0x100fe20000000000 */
[----:B------:R-:W-:Y:S01]  /*09d0*/  FADD R19, R19, R0 ;  /* 0x0000000013137221 */ /* 0x000fe20000000000 */
[----:B------:R-:W-:-:S04]  /*09e0*/  IMAD.WIDE R24, R16, 0x4, R24 ;  /* 0x0000000410187825 */ /* 0x000fc800078e0218 */
[----:B------:R-:W-:Y:S01]  /*09f0*/  FADD R16, R29, R0 ;  /* 0x000000001d107221 */ /* 0x000fe20000000000 */
[----:B------:R-:W-:Y:S04]  /*0a00*/  STG.E.128 desc[UR6][R2.64], R12 ;  /* 0x0000000c02007986 */ /* 0x000fe8000c101d06 */
[----:B------:R-:W-:Y:S04]  /*0a10*/  STG.E.128 desc[UR6][R20.64], R8 ;  /* 0x0000000814007986 */ /* 0x000fe8000c101d06 */
[----:B------:R-:W-:Y:S04]  /*0a20*/  STG.E.128 desc[UR6][R22.64], R4 ;  /* 0x0000000416007986 */ /* 0x000fe8000c101d06 */
[----:B------:R-:W-:Y:S01]  /*0a30*/  STG.E.128 desc[UR6][R24.64], R16 ;  /* 0x0000001018007986 */ /* 0x000fe2000c101d06 */
[----:B------:R-:W-:Y:S05]  /*0a40*/  EXIT ;  /* 0x000000000000794d */ /* 0x000fea0003800000 */
.L_x_0:
[----:B------:R-:W-:-:S00]  /*0a50*/  BRA `(.L_x_0) ;  /* 0xfffffffc00fc7947 */ /* 0x000fc0000383ffff */
[----:B------:R-:W-:-:S00]  /*0a60*/  NOP ;  /* 0x0000000000007918 */ /* 0x000fc00000000000 */
        /* <DEDUP_REMOVED lines=9> */
.L_x_1:


//--------------------- .nv.shared.triton_poi_fused_convolution_2 --------------------------
	.section	.nv.shared.triton_poi_fused_convolution_2,"aw",@nobits
	.sectionflags	@""
	.align	16
	.zero		1024


//--------------------- .nv.constant0.triton_poi_fused_convolution_2 --------------------------
	.section	.nv.constant0.triton_poi_fused_convolution_2,"a",@progbits
	.sectionflags	@""
	.align	4
.nv.constant0.triton_poi_fused_convolution_2:
	.zero		560
